//
// Generated by NVIDIA NVVM Compiler
//
// Compiler Build ID: CL-36424714
// Cuda compilation tools, release 13.0, V13.0.88
// Based on NVVM 20.0.0
//

.version 9.0
.target sm_100
.address_size 64

	// .globl	_Z17calculate_collatzPjS_i

.visible .entry _Z17calculate_collatzPjS_i(
	.param .u64 .ptr .align 1 _Z17calculate_collatzPjS_i_param_0,
	.param .u64 .ptr .align 1 _Z17calculate_collatzPjS_i_param_1,
	.param .u32 _Z17calculate_collatzPjS_i_param_2
)
{
	.reg .pred 	%p<5>;
	.reg .b32 	%r<21>;
	.reg .b64 	%rd<9>;

	ld.param.u64 	%rd1, [_Z17calculate_collatzPjS_i_param_0];
	ld.param.u64 	%rd2, [_Z17calculate_collatzPjS_i_param_1];
	ld.param.u32 	%r8, [_Z17calculate_collatzPjS_i_param_2];
	mov.u32 	%r9, %ctaid.x;
	mov.u32 	%r10, %ntid.x;
	mov.u32 	%r11, %tid.x;
	mad.lo.s32 	%r1, %r9, %r10, %r11;
	setp.ge.s32 	%p1, %r1, %r8;
	@%p1 bra 	$L__BB0_5;
	cvta.to.global.u64 	%rd3, %rd1;
	mul.wide.s32 	%rd4, %r1, 4;
	add.s64 	%rd5, %rd3, %rd4;
	ld.global.u32 	%r2, [%rd5];
	setp.lt.u32 	%p2, %r2, 2;
	mov.b32 	%r20, 1;
	@%p2 bra 	$L__BB0_4;
	mov.b32 	%r20, 1;
	mov.u32 	%r19, %r2;
$L__BB0_3:
	and.b32  	%r14, %r19, 1;
	setp.eq.b32 	%p3, %r14, 1;
	shr.u32 	%r15, %r19, 1;
	mad.lo.s32 	%r16, %r19, 3, 1;
	selp.b32 	%r19, %r16, %r15, %p3;
	add.s32 	%r20, %r20, 1;
	setp.gt.u32 	%p4, %r19, 1;
	@%p4 bra 	$L__BB0_3;
$L__BB0_4:
	add.s32 	%r17, %r2, -1;
	cvta.to.global.u64 	%rd6, %rd2;
	mul.wide.u32 	%rd7, %r17, 4;
	add.s64 	%rd8, %rd6, %rd7;
	st.global.u32 	[%rd8], %r20;
$L__BB0_5:
	ret;

}


// ===== COMPILED SASS (sm_100) =====

	.target	sm_100

	.elftype	@"ET_EXEC"


//--------------------- .note.nv.tkinfo           --------------------------
	.section	.note.nv.tkinfo,"",@"SHT_NOTE"
	.sectionflags	@"SHF_NOTE_NV_TKINFO"
	.tkinfo
        /*0018*/ 	.word	0x00000002
        /*0030*/ 	.string	""
        /*0030*/ 	.string	"ptxas"
        /*0030*/ 	.string	"Cuda compilation tools, release 13.0, V13.0.88"
        /*0030*/ 	.string	"Build cuda_13.0.r13.0/compiler.36424714_0"
        /*0030*/ 	.string	"-arch sm_100 -m 64 "



//--------------------- .note.nv.cuinfo           --------------------------
	.section	.note.nv.cuinfo,"",@"SHT_NOTE"
	.sectionflags	@"SHF_NOTE_NV_CUINFO"
        /*0018*/ 	.short	0x0002
        /*001a*/ 	.short	0x0064
        /*001c*/ 	.short	0x0082
	.zero		2


//--------------------- .nv.info                  --------------------------
	.section	.nv.info,"",@"SHT_CUDA_INFO"
	.align	4


	//----- nvinfo : EIATTR_REGCOUNT
	.align		4
        /*0000*/ 	.byte	0x04, 0x2f
        /*0002*/ 	.short	(.L_1 - .L_0)
	.align		4
.L_0:
        /*0004*/ 	.word	index@(_Z17calculate_collatzPjS_i)
        /*0008*/ 	.word	0x0000000a


	//----- nvinfo : EIATTR_FRAME_SIZE
	.align		4
.L_1:
        /*000c*/ 	.byte	0x04, 0x11
        /*000e*/ 	.short	(.L_3 - .L_2)
	.align		4
.L_2:
        /*0010*/ 	.word	index@(_Z17calculate_collatzPjS_i)
        /*0014*/ 	.word	0x00000000


	//----- nvinfo : EIATTR_MIN_STACK_SIZE
	.align		4
.L_3:
        /*0018*/ 	.byte	0x04, 0x12
        /*001a*/ 	.short	(.L_5 - .L_4)
	.align		4
.L_4:
        /*001c*/ 	.word	index@(_Z17calculate_collatzPjS_i)
        /*0020*/ 	.word	0x00000000
.L_5:


//--------------------- .nv.compat                --------------------------
	.section	.nv.compat,"",@"SHT_CUDA_COMPAT_INFO"
	.align	4
        /*0000*/ 	.byte	0x02, 0x09, 0x00, 0x00, 0x02, 0x02, 0x01, 0x00, 0x02, 0x05, 0x05, 0x00, 0x03, 0x07, 0x01, 0x01
        /*0010*/ 	.byte	0x02, 0x03, 0x00, 0x00, 0x02, 0x06, 0x01, 0x00, 0x04, 0x0b, 0x08, 0x00, 0x09, 0x00, 0x00, 0x00
        /*0020*/ 	.byte	0x00, 0x00, 0x00, 0x00


//--------------------- .nv.info._Z17calculate_collatzPjS_i --------------------------
	.section	.nv.info._Z17calculate_collatzPjS_i,"",@"SHT_CUDA_INFO"
	.sectionflags	@""
	.align	4


	//----- nvinfo : EIATTR_CUDA_API_VERSION
	.align		4
        /*0000*/ 	.byte	0x04, 0x37
        /*0002*/ 	.short	(.L_7 - .L_6)
.L_6:
        /*0004*/ 	.word	0x00000082


	//----- nvinfo : EIATTR_KPARAM_INFO
	.align		4
.L_7:
        /*0008*/ 	.byte	0x04, 0x17
        /*000a*/ 	.short	(.L_9 - .L_8)
.L_8:
        /*000c*/ 	.word	0x00000000
        /*0010*/ 	.short	0x0002
        /*0012*/ 	.short	0x0010
        /*0014*/ 	.byte	0x00, 0xf0, 0x11, 0x00


	//----- nvinfo : EIATTR_KPARAM_INFO
	.align		4
.L_9:
        /*0018*/ 	.byte	0x04, 0x17
        /*001a*/ 	.short	(.L_11 - .L_10)
.L_10:
        /*001c*/ 	.word	0x00000000
        /*0020*/ 	.short	0x0001
        /*0022*/ 	.short	0x0008
        /*0024*/ 	.byte	0x00, 0xf5, 0x21, 0x00


	//----- nvinfo : EIATTR_KPARAM_INFO
	.align		4
.L_11:
        /*0028*/ 	.byte	0x04, 0x17
        /*002a*/ 	.short	(.L_13 - .L_12)
.L_12:
        /*002c*/ 	.word	0x00000000
        /*0030*/ 	.short	0x0000
        /*0032*/ 	.short	0x0000
        /*0034*/ 	.byte	0x00, 0xf5, 0x21, 0x00


	//----- nvinfo : EIATTR_SPARSE_MMA_MASK
	.align		4
.L_13:
        /*0038*/ 	.byte	0x03, 0x50
        /*003a*/ 	.short	0x0000


	//----- nvinfo : EIATTR_MAXREG_COUNT
	.align		4
        /*003c*/ 	.byte	0x03, 0x1b
        /*003e*/ 	.short	0x00ff


	//----- nvinfo : EIATTR_MERCURY_ISA_VERSION
	.align		4
        /*0040*/ 	.byte	0x03, 0x5f
        /*0042*/ 	.short	0x0101


	//----- nvinfo : EIATTR_VRC_CTA_INIT_COUNT
	.align		4
        /*0044*/ 	.byte	0x02, 0x4a
	.zero		1
	.zero		1


	//----- nvinfo : EIATTR_EXIT_INSTR_OFFSETS
	.align		4
        /*0048*/ 	.byte	0x04, 0x1c
        /*004a*/ 	.short	(.L_15 - .L_14)


	//   ....[0]....
.L_14:
        /*004c*/ 	.word	0x00000070


	//   ....[1]....
        /*0050*/ 	.word	0x000001f0


	//----- nvinfo : EIATTR_CRS_STACK_SIZE
	.align		4
.L_15:
        /*0054*/ 	.byte	0x04, 0x1e
        /*0056*/ 	.short	(.L_17 - .L_16)
.L_16:
        /*0058*/ 	.word	0x00000000


	//----- nvinfo : EIATTR_CBANK_PARAM_SIZE
	.align		4
.L_17:
        /*005c*/ 	.byte	0x03, 0x19
        /*005e*/ 	.short	0x0014


	//----- nvinfo : EIATTR_PARAM_CBANK
	.align		4
        /*0060*/ 	.byte	0x04, 0x0a
        /*0062*/ 	.short	(.L_19 - .L_18)
	.align		4
.L_18:
        /*0064*/ 	.word	index@(.nv.constant0._Z17calculate_collatzPjS_i)
        /*0068*/ 	.short	0x0380
        /*006a*/ 	.short	0x0014


	//----- nvinfo : EIATTR_SW_WAR
	.align		4
.L_19:
        /*006c*/ 	.byte	0x04, 0x36
        /*006e*/ 	.short	(.L_21 - .L_20)
.L_20:
        /*0070*/ 	.word	0x00000008
.L_21:


//--------------------- .nv.callgraph             --------------------------
	.section	.nv.callgraph,"",@"SHT_CUDA_CALLGRAPH"
	.align	4
	.sectionentsize	8
	.align		4
        /*0000*/ 	.word	0x00000000
	.align		4
        /*0004*/ 	.word	0xffffffff
	.align		4
        /*0008*/ 	.word	0x00000000
	.align		4
        /*000c*/ 	.word	0xfffffffe
	.align		4
        /*0010*/ 	.word	0x00000000
	.align		4
        /*0014*/ 	.word	0xfffffffd
	.align		4
        /*0018*/ 	.word	0x00000000
	.align		4
        /*001c*/ 	.word	0xfffffffc


//--------------------- .text._Z17calculate_collatzPjS_i --------------------------
	.section	.text._Z17calculate_collatzPjS_i,"ax",@progbits
	.align	128
        .global         _Z17calculate_collatzPjS_i
        .type           _Z17calculate_collatzPjS_i,@function
        .size           _Z17calculate_collatzPjS_i,(.L_x_4 - _Z17calculate_collatzPjS_i)
        .other          _Z17calculate_collatzPjS_i,@"STO_CUDA_ENTRY STV_DEFAULT"
_Z17calculate_collatzPjS_i:
.text._Z17calculate_collatzPjS_i:
[----:B------:R-:W-:Y:S01]  /*0000*/  LDC R1, c[0x0][0x37c] ;  /* 0x0000df00ff017b82 */ /* 0x000fe20000000800 */
[----:B------:R-:W0:Y:S07]  /*0010*/  S2R R0, SR_TID.X ;  /* 0x0000000000007919 */ /* 0x000e2e0000002100 */
[----:B------:R-:W0:Y:S01]  /*0020*/  S2UR UR4, SR_CTAID.X ;  /* 0x00000000000479c3 */ /* 0x000e220000002500 */
[----:B------:R-:W1:Y:S07]  /*0030*/  LDCU UR5, c[0x0][0x390] ;  /* 0x00007200ff0577ac */ /* 0x000e6e0008000800 */
[----:B------:R-:W0:Y:S02]  /*0040*/  LDC R5, c[0x0][0x360] ;  /* 0x0000d800ff057b82 */ /* 0x000e240000000800 */
[----:B0-----:R-:W-:-:S05]  /*0050*/  IMAD R5, R5, UR4, R0 ;  /* 0x0000000405057c24 */ /* 0x001fca000f8e0200 */
[----:B-1----:R-:W-:-:S13]  /*0060*/  ISETP.GE.AND P0, PT, R5, UR5, PT ;  /* 0x0000000505007c0c */ /* 0x002fda000bf06270 */
[----:B------:R-:W-:Y:S05]  /*0070*/  @P0 EXIT ;  /* 0x000000000000094d */ /* 0x000fea0003800000 */
[----:B------:R-:W0:Y:S01]  /*0080*/  LDC.64 R2, c[0x0][0x380] ;  /* 0x0000e000ff027b82 */ /* 0x000e220000000a00 */
[----:B------:R-:W1:Y:S01]  /*0090*/  LDCU.64 UR4, c[0x0][0x358] ;  /* 0x00006b00ff0477ac */ /* 0x000e620008000a00 */
[----:B0-----:R-:W-:-:S06]  /*00a0*/  IMAD.WIDE R2, R5, 0x4, R2 ;  /* 0x0000000405027825 */ /* 0x001fcc00078e0202 */
[----:B------:R-:W0:Y:S01]  /*00b0*/  LDC.64 R4, c[0x0][0x388] ;  /* 0x0000e200ff047b82 */ /* 0x000e220000000a00 */
[----:B-1----:R-:W2:Y:S01]  /*00c0*/  LDG.E R2, desc[UR4][R2.64] ;  /* 0x0000000402027981 */ /* 0x002ea2000c1e1900 */
[----:B------:R-:W-:Y:S01]  /*00d0*/  BSSY.RECONVERGENT B0, `(.L_x_0) ;  /* 0x0000010000007945 */ /* 0x000fe20003800200 */
[C---:B--2---:R-:W-:Y:S01]  /*00e0*/  ISETP.GE.U32.AND P0, PT, R2.reuse, 0x2, PT ;  /* 0x000000020200780c */ /* 0x044fe20003f06070 */
[----:B------:R-:W-:-:S04]  /*00f0*/  VIADD R7, R2, 0xffffffff ;  /* 0xffffffff02077836 */ /* 0x000fc80000000000 */
[----:B0-----:R-:W-:-:S04]  /*0100*/  IMAD.WIDE.U32 R4, R7, 0x4, R4 ;  /* 0x0000000407047825 */ /* 0x001fc800078e0004 */
[----:B------:R-:W-:-:S04]  /*0110*/  IMAD.MOV.U32 R7, RZ, RZ, 0x1 ;  /* 0x00000001ff077424 */ /* 0x000fc800078e00ff */
[----:B------:R-:W-:Y:S05]  /*0120*/  @!P0 BRA `(.L_x_1) ;  /* 0x0000000000288947 */ /* 0x000fea0003800000 */
[----:B------:R-:W-:Y:S02]  /*0130*/  HFMA2 R7, -RZ, RZ, 0, 5.9604644775390625e-08 ;  /* 0x00000001ff077431 */ /* 0x000fe400000001ff */
[----:B------:R-:W-:-:S07]  /*0140*/  IMAD.MOV.U32 R3, RZ, RZ, 0x1 ;  /* 0x00000001ff037424 */ /* 0x000fce00078e00ff */
.L_x_2:
[----:B------:R-:W-:Y:S02]  /*0150*/  LOP3.LUT R0, R2, 0x1, RZ, 0xc0, !PT ;  /* 0x0000000102007812 */ /* 0x000fe400078ec0ff */
[----:B------:R-:W-:Y:S02]  /*0160*/  IADD3 R7, PT, PT, R7, 0x1, RZ ;  /* 0x0000000107077810 */ /* 0x000fe40007ffe0ff */
[----:B------:R-:W-:Y:S02]  /*0170*/  ISETP.NE.U32.AND P0, PT, R0, 0x1, PT ;  /* 0x000000010000780c */ /* 0x000fe40003f05070 */
[----:B------:R-:W-:-:S11]  /*0180*/  SHF.R.U32.HI R0, RZ, 0x1, R2 ;  /* 0x00000001ff007819 */ /* 0x000fd60000011602 */
[----:B------:R-:W-:-:S04]  /*0190*/  @!P0 IMAD R0, R2, 0x3, R3 ;  /* 0x0000000302008824 */ /* 0x000fc800078e0203 */
[----:B------:R-:W-:Y:S01]  /*01a0*/  IMAD.MOV.U32 R2, RZ, RZ, R0 ;  /* 0x000000ffff027224 */ /* 0x000fe200078e0000 */
[----:B------:R-:W-:-:S13]  /*01b0*/  ISETP.GT.U32.AND P0, PT, R0, 0x1, PT ;  /* 0x000000010000780c */ /* 0x000fda0003f04070 */
[----:B------:R-:W-:Y:S05]  /*01c0*/  @P0 BRA `(.L_x_2) ;  /* 0xfffffffc00e00947 */ /* 0x000fea000383ffff */
.L_x_1:
[----:B------:R-:W-:Y:S05]  /*01d0*/  BSYNC.RECONVERGENT B0 ;  /* 0x0000000000007941 */ /* 0x000fea0003800200 */
.L_x_0:
[----:B------:R-:W-:Y:S01]  /*01e0*/  STG.E desc[UR4][R4.64], R7 ;  /* 0x0000000704007986 */ /* 0x000fe2000c101904 */
[----:B------:R-:W-:Y:S05]  /*01f0*/  EXIT ;  /* 0x000000000000794d */ /* 0x000fea0003800000 */
.L_x_3:
[----:B------:R-:W-:-:S00]  /*0200*/  BRA `(.L_x_3) ;  /* 0xfffffffc00fc7947 */ /* 0x000fc0000383ffff */
[----:B------:R-:W-:-:S00]  /*0210*/  NOP ;  /* 0x0000000000007918 */ /* 0x000fc00000000000 */
        /* <DEDUP_REMOVED lines=14> */
.L_x_4:


//--------------------- .nv.shared.reserved.0     --------------------------
	.section	.nv.shared.reserved.0,"aw",@nobits
	.weak		__nv_reservedSMEM_offset_0_alias
	.size		__nv_reservedSMEM_offset_0_alias, 0, 64
	.other		__nv_reservedSMEM_offset_0_alias,@"STO_CUDA_RESERVED_SHARED STV_DEFAULT"
__nv_reservedSMEM_offset_0_alias:
	.zero		0
	.zero		64


//--------------------- .nv.constant0._Z17calculate_collatzPjS_i --------------------------
	.section	.nv.constant0._Z17calculate_collatzPjS_i,"a",@progbits
	.sectionflags	@""
	.align	4
.nv.constant0._Z17calculate_collatzPjS_i:
	.zero		916


//--------------------- SYMBOLS --------------------------

	.type		.nv.reservedSmem.offset0,@object
	.size		.nv.reservedSmem.offset0,0x4
